//
// Generated by NVIDIA NVVM Compiler
//
// Compiler Build ID: CL-36424714
// Cuda compilation tools, release 13.0, V13.0.88
// Based on NVVM 20.0.0
//

.version 9.0
.target sm_100
.address_size 64

	// .globl	_Z5hellov
.extern .func  (.param .b32 func_retval0) vprintf
(
	.param .b64 vprintf_param_0,
	.param .b64 vprintf_param_1
)
;
.global .align 1 .b8 $str[13] = {72, 101, 108, 108, 111, 32, 87, 111, 114, 108, 100, 10};

.visible .entry _Z5hellov()
{
	.reg .b32 	%r<3>;
	.reg .b64 	%rd<3>;

	mov.u64 	%rd1, $str;
	cvta.global.u64 	%rd2, %rd1;
	{ // callseq 0, 0
	.param .b64 param0;
	st.param.b64 	[param0], %rd2;
	.param .b64 param1;
	st.param.b64 	[param1], 0;
	.param .b32 retval0;
	call.uni (retval0), 
	vprintf, 
	(
	param0, 
	param1
	);
	ld.param.b32 	%r1, [retval0];
	} // callseq 0
	ret;

}


// ===== COMPILED SASS (sm_100) =====

	.target	sm_100

	.elftype	@"ET_EXEC"


//--------------------- .note.nv.tkinfo           --------------------------
	.section	.note.nv.tkinfo,"",@"SHT_NOTE"
	.sectionflags	@"SHF_NOTE_NV_TKINFO"
	.tkinfo
        /*0018*/ 	.word	0x00000002
        /*0030*/ 	.string	""
        /*0030*/ 	.string	"ptxas"
        /*0030*/ 	.string	"Cuda compilation tools, release 13.0, V13.0.88"
        /*0030*/ 	.string	"Build cuda_13.0.r13.0/compiler.36424714_0"
        /*0030*/ 	.string	"-arch sm_100 -m 64 "



//--------------------- .note.nv.cuinfo           --------------------------
	.section	.note.nv.cuinfo,"",@"SHT_NOTE"
	.sectionflags	@"SHF_NOTE_NV_CUINFO"
        /*0018*/ 	.short	0x0002
        /*001a*/ 	.short	0x0064
        /*001c*/ 	.short	0x0082
	.zero		2


//--------------------- .nv.info                  --------------------------
	.section	.nv.info,"",@"SHT_CUDA_INFO"
	.align	4


	//----- nvinfo : EIATTR_REGCOUNT
	.align		4
        /*0000*/ 	.byte	0x04, 0x2f
        /*0002*/ 	.short	(.L_2 - .L_1)
	.align		4
.L_1:
        /*0004*/ 	.word	index@(_Z5hellov)
        /*0008*/ 	.word	0x00000018


	//----- nvinfo : EIATTR_FRAME_SIZE
	.align		4
.L_2:
        /*000c*/ 	.byte	0x04, 0x11
        /*000e*/ 	.short	(.L_4 - .L_3)
	.align		4
.L_3:
        /*0010*/ 	.word	index@(_Z5hellov)
        /*0014*/ 	.word	0x00000000


	//----- nvinfo : EIATTR_MIN_STACK_SIZE
	.align		4
.L_4:
        /*0018*/ 	.byte	0x04, 0x12
        /*001a*/ 	.short	(.L_6 - .L_5)
	.align		4
.L_5:
        /*001c*/ 	.word	index@(_Z5hellov)
        /*0020*/ 	.word	0x00000000
.L_6:


//--------------------- .nv.compat                --------------------------
	.section	.nv.compat,"",@"SHT_CUDA_COMPAT_INFO"
	.align	4
        /*0000*/ 	.byte	0x02, 0x09, 0x00, 0x00, 0x02, 0x02, 0x01, 0x00, 0x02, 0x05, 0x05, 0x00, 0x03, 0x07, 0x01, 0x01
        /*0010*/ 	.byte	0x02, 0x03, 0x00, 0x00, 0x02, 0x06, 0x01, 0x00, 0x04, 0x0b, 0x08, 0x00, 0x09, 0x00, 0x00, 0x00
        /*0020*/ 	.byte	0x00, 0x00, 0x00, 0x00


//--------------------- .nv.info._Z5hellov        --------------------------
	.section	.nv.info._Z5hellov,"",@"SHT_CUDA_INFO"
	.sectionflags	@""
	.align	4


	//----- nvinfo : EIATTR_CUDA_API_VERSION
	.align		4
        /*0000*/ 	.byte	0x04, 0x37
        /*0002*/ 	.short	(.L_8 - .L_7)
.L_7:
        /*0004*/ 	.word	0x00000082


	//----- nvinfo : EIATTR_SPARSE_MMA_MASK
	.align		4
.L_8:
        /*0008*/ 	.byte	0x03, 0x50
        /*000a*/ 	.short	0x0000


	//----- nvinfo : EIATTR_MAXREG_COUNT
	.align		4
        /*000c*/ 	.byte	0x03, 0x1b
        /*000e*/ 	.short	0x00ff


	//----- nvinfo : EIATTR_EXTERNS
	.align		4
        /*0010*/ 	.byte	0x04, 0x0f
        /*0012*/ 	.short	(.L_10 - .L_9)


	//   ....[0]....
	.align		4
.L_9:
        /*0014*/ 	.word	index@(vprintf)


	//----- nvinfo : EIATTR_MERCURY_ISA_VERSION
	.align		4
.L_10:
        /*0018*/ 	.byte	0x03, 0x5f
        /*001a*/ 	.short	0x0101


	//----- nvinfo : EIATTR_VRC_CTA_INIT_COUNT
	.align		4
        /*001c*/ 	.byte	0x02, 0x4a
	.zero		1
	.zero		1


	//----- nvinfo : EIATTR_SYSCALL_OFFSETS
	.align		4
        /*0020*/ 	.byte	0x04, 0x46
        /*0022*/ 	.short	(.L_12 - .L_11)


	//   ....[0]....
.L_11:
        /*0024*/ 	.word	0x00000080


	//----- nvinfo : EIATTR_EXIT_INSTR_OFFSETS
	.align		4
.L_12:
        /*0028*/ 	.byte	0x04, 0x1c
        /*002a*/ 	.short	(.L_14 - .L_13)


	//   ....[0]....
.L_13:
        /*002c*/ 	.word	0x00000090


	//----- nvinfo : EIATTR_SW_WAR
	.align		4
.L_14:
        /*0030*/ 	.byte	0x04, 0x36
        /*0032*/ 	.short	(.L_16 - .L_15)
.L_15:
        /*0034*/ 	.word	0x00000008
.L_16:


//--------------------- .nv.callgraph             --------------------------
	.section	.nv.callgraph,"",@"SHT_CUDA_CALLGRAPH"
	.align	4
	.sectionentsize	8
	.align		4
        /*0000*/ 	.word	0x00000000
	.align		4
        /*0004*/ 	.word	0xffffffff
	.align		4
        /*0008*/ 	.word	index@(_Z5hellov)
	.align		4
        /*000c*/ 	.word	index@(vprintf)
	.align		4
        /*0010*/ 	.word	0x00000000
	.align		4
        /*0014*/ 	.word	0xfffffffe
	.align		4
        /*0018*/ 	.word	0x00000000
	.align		4
        /*001c*/ 	.word	0xfffffffd
	.align		4
        /*0020*/ 	.word	0x00000000
	.align		4
        /*0024*/ 	.word	0xfffffffc


//--------------------- .nv.constant4             --------------------------
	.section	.nv.constant4,"a",@progbits
	.align	8
	.align		8
.nv.constant4:
        /*0000*/ 	.dword	vprintf
	.align		8
        /*0008*/ 	.dword	$str


//--------------------- .text._Z5hellov           --------------------------
	.section	.text._Z5hellov,"ax",@progbits
	.align	128
        .global         _Z5hellov
        .type           _Z5hellov,@function
        .size           _Z5hellov,(.L_x_2 - _Z5hellov)
        .other          _Z5hellov,@"STO_CUDA_ENTRY STV_DEFAULT"
_Z5hellov:
.text._Z5hellov:
[----:B------:R-:W0:Y:S01]  /*0000*/  LDC R1, c[0x0][0x37c] ;  /* 0x0000df00ff017b82 */ /* 0x000e220000000800 */
[----:B------:R-:W-:Y:S01]  /*0010*/  MOV R0, 0x0 ;  /* 0x0000000000007802 */ /* 0x000fe20000000f00 */
[----:B------:R-:W1:Y:S01]  /*0020*/  LDCU.64 UR4, c[0x4][0x8] ;  /* 0x01000100ff0477ac */ /* 0x000e620008000a00 */
[----:B------:R-:W-:-:S05]  /*0030*/  CS2R R6, SRZ ;  /* 0x0000000000067805 */ /* 0x000fca000001ff00 */
[----:B------:R2:W3:Y:S01]  /*0040*/  LDC.64 R2, c[0x4][R0] ;  /* 0x0100000000027b82 */ /* 0x0004e20000000a00 */
[----:B-1----:R-:W-:Y:S02]  /*0050*/  IMAD.U32 R4, RZ, RZ, UR4 ;  /* 0x00000004ff047e24 */ /* 0x002fe4000f8e00ff */
[----:B--2---:R-:W-:-:S07]  /*0060*/  IMAD.U32 R5, RZ, RZ, UR5 ;  /* 0x00000005ff057e24 */ /* 0x004fce000f8e00ff */
[----:B------:R-:W-:-:S07]  /*0070*/  LEPC R20, `(.L_x_0) ;  /* 0x000000001014794e */ /* 0x000fce0000000000 */
[----:B0--3--:R-:W-:Y:S05]  /*0080*/  CALL.ABS.NOINC R2 ;  /* 0x0000000002007343 */ /* 0x009fea0003c00000 */
.L_x_0:
[----:B------:R-:W-:Y:S05]  /*0090*/  EXIT ;  /* 0x000000000000794d */ /* 0x000fea0003800000 */
.L_x_1:
[----:B------:R-:W-:-:S00]  /*00a0*/  BRA `(.L_x_1) ;  /* 0xfffffffc00fc7947 */ /* 0x000fc0000383ffff */
[----:B------:R-:W-:-:S00]  /*00b0*/  NOP ;  /* 0x0000000000007918 */ /* 0x000fc00000000000 */
        /* <DEDUP_REMOVED lines=12> */
.L_x_2:


//--------------------- .nv.global.init           --------------------------
	.section	.nv.global.init,"aw",@progbits
.nv.global.init:
	.type		$str,@object
	.size		$str,(.L_0 - $str)
$str:
        /*0000*/ 	.byte	0x48, 0x65, 0x6c, 0x6c, 0x6f, 0x20, 0x57, 0x6f, 0x72, 0x6c, 0x64, 0x0a, 0x00
.L_0:


//--------------------- .nv.shared.reserved.0     --------------------------
	.section	.nv.shared.reserved.0,"aw",@nobits
	.weak		__nv_reservedSMEM_offset_0_alias
	.size		__nv_reservedSMEM_offset_0_alias, 0, 64
	.other		__nv_reservedSMEM_offset_0_alias,@"STO_CUDA_RESERVED_SHARED STV_DEFAULT"
__nv_reservedSMEM_offset_0_alias:
	.zero		0
	.zero		64


//--------------------- .nv.constant0._Z5hellov   --------------------------
	.section	.nv.constant0._Z5hellov,"a",@progbits
	.sectionflags	@""
	.align	4
.nv.constant0._Z5hellov:
	.zero		896


//--------------------- SYMBOLS --------------------------

	.type		.nv.reservedSmem.offset0,@object
	.size		.nv.reservedSmem.offset0,0x4
	.type		vprintf,@function
